//
// Generated by NVIDIA NVVM Compiler
//
// Compiler Build ID: CL-36424714
// Cuda compilation tools, release 13.0, V13.0.88
// Based on NVVM 20.0.0
//

.version 9.0
.target sm_100
.address_size 64

	// .globl	_Z17update_velocitiesP6float4P6float2i

.visible .entry _Z17update_velocitiesP6float4P6float2i(
	.param .u64 .ptr .align 1 _Z17update_velocitiesP6float4P6float2i_param_0,
	.param .u64 .ptr .align 1 _Z17update_velocitiesP6float4P6float2i_param_1,
	.param .u32 _Z17update_velocitiesP6float4P6float2i_param_2
)
{


	ret;

}
	// .globl	_Z16update_positionsP6float4P6float2i
.visible .entry _Z16update_positionsP6float4P6float2i(
	.param .u64 .ptr .align 1 _Z16update_positionsP6float4P6float2i_param_0,
	.param .u64 .ptr .align 1 _Z16update_positionsP6float4P6float2i_param_1,
	.param .u32 _Z16update_positionsP6float4P6float2i_param_2
)
{


	ret;

}


// ===== COMPILED SASS (sm_100) =====

	.target	sm_100

	.elftype	@"ET_EXEC"


//--------------------- .note.nv.tkinfo           --------------------------
	.section	.note.nv.tkinfo,"",@"SHT_NOTE"
	.sectionflags	@"SHF_NOTE_NV_TKINFO"
	.tkinfo
        /*0018*/ 	.word	0x00000002
        /*0030*/ 	.string	""
        /*0030*/ 	.string	"ptxas"
        /*0030*/ 	.string	"Cuda compilation tools, release 13.0, V13.0.88"
        /*0030*/ 	.string	"Build cuda_13.0.r13.0/compiler.36424714_0"
        /*0030*/ 	.string	"-arch sm_100 -m 64 "



//--------------------- .note.nv.cuinfo           --------------------------
	.section	.note.nv.cuinfo,"",@"SHT_NOTE"
	.sectionflags	@"SHF_NOTE_NV_CUINFO"
        /*0018*/ 	.short	0x0002
        /*001a*/ 	.short	0x0064
        /*001c*/ 	.short	0x0082
	.zero		2


//--------------------- .nv.info                  --------------------------
	.section	.nv.info,"",@"SHT_CUDA_INFO"
	.align	4


	//----- nvinfo : EIATTR_REGCOUNT
	.align		4
        /*0000*/ 	.byte	0x04, 0x2f
        /*0002*/ 	.short	(.L_1 - .L_0)
	.align		4
.L_0:
        /*0004*/ 	.word	index@(_Z17update_velocitiesP6float4P6float2i)
        /*0008*/ 	.word	0x00000004


	//----- nvinfo : EIATTR_FRAME_SIZE
	.align		4
.L_1:
        /*000c*/ 	.byte	0x04, 0x11
        /*000e*/ 	.short	(.L_3 - .L_2)
	.align		4
.L_2:
        /*0010*/ 	.word	index@(_Z17update_velocitiesP6float4P6float2i)
        /*0014*/ 	.word	0x00000000


	//----- nvinfo : EIATTR_REGCOUNT
	.align		4
.L_3:
        /*0018*/ 	.byte	0x04, 0x2f
        /*001a*/ 	.short	(.L_5 - .L_4)
	.align		4
.L_4:
        /*001c*/ 	.word	index@(_Z16update_positionsP6float4P6float2i)
        /*0020*/ 	.word	0x00000004


	//----- nvinfo : EIATTR_FRAME_SIZE
	.align		4
.L_5:
        /*0024*/ 	.byte	0x04, 0x11
        /*0026*/ 	.short	(.L_7 - .L_6)
	.align		4
.L_6:
        /*0028*/ 	.word	index@(_Z16update_positionsP6float4P6float2i)
        /*002c*/ 	.word	0x00000000


	//----- nvinfo : EIATTR_MIN_STACK_SIZE
	.align		4
.L_7:
        /*0030*/ 	.byte	0x04, 0x12
        /*0032*/ 	.short	(.L_9 - .L_8)
	.align		4
.L_8:
        /*0034*/ 	.word	index@(_Z16update_positionsP6float4P6float2i)
        /*0038*/ 	.word	0x00000000


	//----- nvinfo : EIATTR_MIN_STACK_SIZE
	.align		4
.L_9:
        /*003c*/ 	.byte	0x04, 0x12
        /*003e*/ 	.short	(.L_11 - .L_10)
	.align		4
.L_10:
        /*0040*/ 	.word	index@(_Z17update_velocitiesP6float4P6float2i)
        /*0044*/ 	.word	0x00000000
.L_11:


//--------------------- .nv.compat                --------------------------
	.section	.nv.compat,"",@"SHT_CUDA_COMPAT_INFO"
	.align	4
        /*0000*/ 	.byte	0x02, 0x09, 0x00, 0x00, 0x02, 0x02, 0x01, 0x00, 0x02, 0x05, 0x05, 0x00, 0x03, 0x07, 0x01, 0x01
        /*0010*/ 	.byte	0x02, 0x03, 0x00, 0x00, 0x02, 0x06, 0x01, 0x00, 0x04, 0x0b, 0x08, 0x00, 0x09, 0x00, 0x00, 0x00
        /*0020*/ 	.byte	0x00, 0x00, 0x00, 0x00


//--------------------- .nv.info._Z16update_positionsP6float4P6float2i --------------------------
	.section	.nv.info._Z16update_positionsP6float4P6float2i,"",@"SHT_CUDA_INFO"
	.sectionflags	@""
	.align	4


	//----- nvinfo : EIATTR_CUDA_API_VERSION
	.align		4
        /*0000*/ 	.byte	0x04, 0x37
        /*0002*/ 	.short	(.L_13 - .L_12)
.L_12:
        /*0004*/ 	.word	0x00000082


	//----- nvinfo : EIATTR_KPARAM_INFO
	.align		4
.L_13:
        /*0008*/ 	.byte	0x04, 0x17
        /*000a*/ 	.short	(.L_15 - .L_14)
.L_14:
        /*000c*/ 	.word	0x00000000
        /*0010*/ 	.short	0x0002
        /*0012*/ 	.short	0x0010
        /*0014*/ 	.byte	0x00, 0xf0, 0x11, 0x00


	//----- nvinfo : EIATTR_KPARAM_INFO
	.align		4
.L_15:
        /*0018*/ 	.byte	0x04, 0x17
        /*001a*/ 	.short	(.L_17 - .L_16)
.L_16:
        /*001c*/ 	.word	0x00000000
        /*0020*/ 	.short	0x0001
        /*0022*/ 	.short	0x0008
        /*0024*/ 	.byte	0x00, 0xf5, 0x21, 0x00


	//----- nvinfo : EIATTR_KPARAM_INFO
	.align		4
.L_17:
        /*0028*/ 	.byte	0x04, 0x17
        /*002a*/ 	.short	(.L_19 - .L_18)
.L_18:
        /*002c*/ 	.word	0x00000000
        /*0030*/ 	.short	0x0000
        /*0032*/ 	.short	0x0000
        /*0034*/ 	.byte	0x00, 0xf5, 0x21, 0x00


	//----- nvinfo : EIATTR_SPARSE_MMA_MASK
	.align		4
.L_19:
        /*0038*/ 	.byte	0x03, 0x50
        /*003a*/ 	.short	0x0000


	//----- nvinfo : EIATTR_MAXREG_COUNT
	.align		4
        /*003c*/ 	.byte	0x03, 0x1b
        /*003e*/ 	.short	0x00ff


	//----- nvinfo : EIATTR_MERCURY_ISA_VERSION
	.align		4
        /*0040*/ 	.byte	0x03, 0x5f
        /*0042*/ 	.short	0x0101


	//----- nvinfo : EIATTR_VRC_CTA_INIT_COUNT
	.align		4
        /*0044*/ 	.byte	0x02, 0x4a
	.zero		1
	.zero		1


	//----- nvinfo : EIATTR_EXIT_INSTR_OFFSETS
	.align		4
        /*0048*/ 	.byte	0x04, 0x1c
        /*004a*/ 	.short	(.L_21 - .L_20)


	//   ....[0]....
.L_20:
        /*004c*/ 	.word	0x00000010


	//----- nvinfo : EIATTR_CBANK_PARAM_SIZE
	.align		4
.L_21:
        /*0050*/ 	.byte	0x03, 0x19
        /*0052*/ 	.short	0x0014


	//----- nvinfo : EIATTR_PARAM_CBANK
	.align		4
        /*0054*/ 	.byte	0x04, 0x0a
        /*0056*/ 	.short	(.L_23 - .L_22)
	.align		4
.L_22:
        /*0058*/ 	.word	index@(.nv.constant0._Z16update_positionsP6float4P6float2i)
        /*005c*/ 	.short	0x0380
        /*005e*/ 	.short	0x0014


	//----- nvinfo : EIATTR_SW_WAR
	.align		4
.L_23:
        /*0060*/ 	.byte	0x04, 0x36
        /*0062*/ 	.short	(.L_25 - .L_24)
.L_24:
        /*0064*/ 	.word	0x00000008
.L_25:


//--------------------- .nv.info._Z17update_velocitiesP6float4P6float2i --------------------------
	.section	.nv.info._Z17update_velocitiesP6float4P6float2i,"",@"SHT_CUDA_INFO"
	.sectionflags	@""
	.align	4


	//----- nvinfo : EIATTR_CUDA_API_VERSION
	.align		4
        /*0000*/ 	.byte	0x04, 0x37
        /*0002*/ 	.short	(.L_27 - .L_26)
.L_26:
        /*0004*/ 	.word	0x00000082


	//----- nvinfo : EIATTR_KPARAM_INFO
	.align		4
.L_27:
        /*0008*/ 	.byte	0x04, 0x17
        /*000a*/ 	.short	(.L_29 - .L_28)
.L_28:
        /*000c*/ 	.word	0x00000000
        /*0010*/ 	.short	0x0002
        /*0012*/ 	.short	0x0010
        /*0014*/ 	.byte	0x00, 0xf0, 0x11, 0x00


	//----- nvinfo : EIATTR_KPARAM_INFO
	.align		4
.L_29:
        /*0018*/ 	.byte	0x04, 0x17
        /*001a*/ 	.short	(.L_31 - .L_30)
.L_30:
        /*001c*/ 	.word	0x00000000
        /*0020*/ 	.short	0x0001
        /*0022*/ 	.short	0x0008
        /*0024*/ 	.byte	0x00, 0xf5, 0x21, 0x00


	//----- nvinfo : EIATTR_KPARAM_INFO
	.align		4
.L_31:
        /*0028*/ 	.byte	0x04, 0x17
        /*002a*/ 	.short	(.L_33 - .L_32)
.L_32:
        /*002c*/ 	.word	0x00000000
        /*0030*/ 	.short	0x0000
        /*0032*/ 	.short	0x0000
        /*0034*/ 	.byte	0x00, 0xf5, 0x21, 0x00


	//----- nvinfo : EIATTR_SPARSE_MMA_MASK
	.align		4
.L_33:
        /*0038*/ 	.byte	0x03, 0x50
        /*003a*/ 	.short	0x0000


	//----- nvinfo : EIATTR_MAXREG_COUNT
	.align		4
        /*003c*/ 	.byte	0x03, 0x1b
        /*003e*/ 	.short	0x00ff


	//----- nvinfo : EIATTR_MERCURY_ISA_VERSION
	.align		4
        /*0040*/ 	.byte	0x03, 0x5f
        /*0042*/ 	.short	0x0101


	//----- nvinfo : EIATTR_VRC_CTA_INIT_COUNT
	.align		4
        /*0044*/ 	.byte	0x02, 0x4a
	.zero		1
	.zero		1


	//----- nvinfo : EIATTR_EXIT_INSTR_OFFSETS
	.align		4
        /*0048*/ 	.byte	0x04, 0x1c
        /*004a*/ 	.short	(.L_35 - .L_34)


	//   ....[0]....
.L_34:
        /*004c*/ 	.word	0x00000010


	//----- nvinfo : EIATTR_CBANK_PARAM_SIZE
	.align		4
.L_35:
        /*0050*/ 	.byte	0x03, 0x19
        /*0052*/ 	.short	0x0014


	//----- nvinfo : EIATTR_PARAM_CBANK
	.align		4
        /*0054*/ 	.byte	0x04, 0x0a
        /*0056*/ 	.short	(.L_37 - .L_36)
	.align		4
.L_36:
        /*0058*/ 	.word	index@(.nv.constant0._Z17update_velocitiesP6float4P6float2i)
        /*005c*/ 	.short	0x0380
        /*005e*/ 	.short	0x0014


	//----- nvinfo : EIATTR_SW_WAR
	.align		4
.L_37:
        /*0060*/ 	.byte	0x04, 0x36
        /*0062*/ 	.short	(.L_39 - .L_38)
.L_38:
        /*0064*/ 	.word	0x00000008
.L_39:


//--------------------- .nv.callgraph             --------------------------
	.section	.nv.callgraph,"",@"SHT_CUDA_CALLGRAPH"
	.align	4
	.sectionentsize	8
	.align		4
        /*0000*/ 	.word	0x00000000
	.align		4
        /*0004*/ 	.word	0xffffffff
	.align		4
        /*0008*/ 	.word	0x00000000
	.align		4
        /*000c*/ 	.word	0xfffffffe
	.align		4
        /*0010*/ 	.word	0x00000000
	.align		4
        /*0014*/ 	.word	0xfffffffd
	.align		4
        /*0018*/ 	.word	0x00000000
	.align		4
        /*001c*/ 	.word	0xfffffffc


//--------------------- .text._Z16update_positionsP6float4P6float2i --------------------------
	.section	.text._Z16update_positionsP6float4P6float2i,"ax",@progbits
	.align	128
        .global         _Z16update_positionsP6float4P6float2i
        .type           _Z16update_positionsP6float4P6float2i,@function
        .size           _Z16update_positionsP6float4P6float2i,(.L_x_2 - _Z16update_positionsP6float4P6float2i)
        .other          _Z16update_positionsP6float4P6float2i,@"STO_CUDA_ENTRY STV_DEFAULT"
_Z16update_positionsP6float4P6float2i:
.text._Z16update_positionsP6float4P6float2i:
[----:B------:R-:W-:Y:S01]  /*0000*/  LDC R1, c[0x0][0x37c] ;  /* 0x0000df00ff017b82 */ /* 0x000fe20000000800 */
[----:B------:R-:W-:Y:S05]  /*0010*/  EXIT ;  /* 0x000000000000794d */ /* 0x000fea0003800000 */
.L_x_0:
[----:B------:R-:W-:-:S00]  /*0020*/  BRA `(.L_x_0) ;  /* 0xfffffffc00fc7947 */ /* 0x000fc0000383ffff */
[----:B------:R-:W-:-:S00]  /*0030*/  NOP ;  /* 0x0000000000007918 */ /* 0x000fc00000000000 */
        /* <DEDUP_REMOVED lines=12> */
.L_x_2:


//--------------------- .text._Z17update_velocitiesP6float4P6float2i --------------------------
	.section	.text._Z17update_velocitiesP6float4P6float2i,"ax",@progbits
	.align	128
        .global         _Z17update_velocitiesP6float4P6float2i
        .type           _Z17update_velocitiesP6float4P6float2i,@function
        .size           _Z17update_velocitiesP6float4P6float2i,(.L_x_3 - _Z17update_velocitiesP6float4P6float2i)
        .other          _Z17update_velocitiesP6float4P6float2i,@"STO_CUDA_ENTRY STV_DEFAULT"
_Z17update_velocitiesP6float4P6float2i:
.text._Z17update_velocitiesP6float4P6float2i:
[----:B------:R-:W-:Y:S01]  /*0000*/  LDC R1, c[0x0][0x37c] ;  /* 0x0000df00ff017b82 */ /* 0x000fe20000000800 */
[----:B------:R-:W-:Y:S05]  /*0010*/  EXIT ;  /* 0x000000000000794d */ /* 0x000fea0003800000 */
.L_x_1:
        /* <DEDUP_REMOVED lines=14> */
.L_x_3:


//--------------------- .nv.shared.reserved.0     --------------------------
	.section	.nv.shared.reserved.0,"aw",@nobits
	.weak		__nv_reservedSMEM_offset_0_alias
	.size		__nv_reservedSMEM_offset_0_alias, 0, 64
	.other		__nv_reservedSMEM_offset_0_alias,@"STO_CUDA_RESERVED_SHARED STV_DEFAULT"
__nv_reservedSMEM_offset_0_alias:
	.zero		0
	.zero		64


//--------------------- .nv.constant0._Z16update_positionsP6float4P6float2i --------------------------
	.section	.nv.constant0._Z16update_positionsP6float4P6float2i,"a",@progbits
	.sectionflags	@""
	.align	4
.nv.constant0._Z16update_positionsP6float4P6float2i:
	.zero		916


//--------------------- .nv.constant0._Z17update_velocitiesP6float4P6float2i --------------------------
	.section	.nv.constant0._Z17update_velocitiesP6float4P6float2i,"a",@progbits
	.sectionflags	@""
	.align	4
.nv.constant0._Z17update_velocitiesP6float4P6float2i:
	.zero		916


//--------------------- SYMBOLS --------------------------

	.type		.nv.reservedSmem.offset0,@object
	.size		.nv.reservedSmem.offset0,0x4
